	.headerflags	@"EF_CUDA_TEXMODE_UNIFIED EF_CUDA_64BIT_ADDRESS EF_CUDA_ACCELERATORS EF_CUDA_SM90 EF_CUDA_VIRTUAL_SM(EF_CUDA_SM90)"
	.elftype	@"ET_EXEC"


//--------------------- .nv.info                  --------------------------
	.section	.nv.info,"",@"SHT_CUDA_INFO"
	.align	4


	//----- nvinfo : EIATTR_REGCOUNT
	.align		4
        /*0000*/ 	.byte	0x04, 0x2f
        /*0002*/ 	.short	(.L_3 - .L_2)
	.align		4
.L_2:
        /*0004*/ 	.word	index@(triton_poi_fused_cat_21)
        /*0008*/ 	.word	0x00000030


	//----- nvinfo : EIATTR_MIN_STACK_SIZE
	.align		4
.L_3:
        /*000c*/ 	.byte	0x04, 0x12
        /*000e*/ 	.short	(.L_5 - .L_4)
	.align		4
.L_4:
        /*0010*/ 	.word	index@(triton_poi_fused_cat_21)
        /*0014*/ 	.word	0x00000000


	//----- nvinfo : EIATTR_FRAME_SIZE
	.align		4
.L_5:
        /*0018*/ 	.byte	0x04, 0x11
        /*001a*/ 	.short	(.L_7 - .L_6)
	.align		4
.L_6:
        /*001c*/ 	.word	index@(triton_poi_fused_cat_21)
        /*0020*/ 	.word	0x00000000


	//----- nvinfo : EIATTR_MIN_STACK_SIZE
	.align		4
.L_7:
        /*0024*/ 	.byte	0x04, 0x12
        /*0026*/ 	.short	(.L_9 - .L_8)
	.align		4
.L_8:
        /*0028*/ 	.word	index@(triton_poi_fused_cat_21)
        /*002c*/ 	.word	0x00000000
.L_9:


//--------------------- .nv.info.triton_poi_fused_cat_21 --------------------------
	.section	.nv.info.triton_poi_fused_cat_21,"",@"SHT_CUDA_INFO"
	.sectionflags	@""
	.align	4


	//----- nvinfo : EIATTR_CUDA_API_VERSION
	.align		4
        /*0000*/ 	.byte	0x04, 0x37
        /*0002*/ 	.short	(.L_11 - .L_10)
.L_10:
        /*0004*/ 	.word	0x0000007c


	//----- nvinfo : EIATTR_KPARAM_INFO
	.align		4
.L_11:
        /*0008*/ 	.byte	0x04, 0x17
        /*000a*/ 	.short	(.L_13 - .L_12)
.L_12:
        /*000c*/ 	.word	0x00000000
        /*0010*/ 	.short	0x0015
        /*0012*/ 	.short	0x00a8
        /*0014*/ 	.byte	0x00, 0xf0, 0x11, 0x00


	//----- nvinfo : EIATTR_KPARAM_INFO
	.align		4
.L_13:
        /*0018*/ 	.byte	0x04, 0x17
        /*001a*/ 	.short	(.L_15 - .L_14)
.L_14:
        /*001c*/ 	.word	0x00000000
        /*0020*/ 	.short	0x0014
        /*0022*/ 	.short	0x00a0
        /*0024*/ 	.byte	0x00, 0xf4, 0x21, 0x00


	//----- nvinfo : EIATTR_KPARAM_INFO
	.align		4
.L_15:
        /*0028*/ 	.byte	0x04, 0x17
        /*002a*/ 	.short	(.L_17 - .L_16)
.L_16:
        /*002c*/ 	.word	0x00000000
        /*0030*/ 	.short	0x0013
        /*0032*/ 	.short	0x0098
        /*0034*/ 	.byte	0x00, 0xf4, 0x21, 0x00


	//----- nvinfo : EIATTR_KPARAM_INFO
	.align		4
.L_17:
        /*0038*/ 	.byte	0x04, 0x17
        /*003a*/ 	.short	(.L_19 - .L_18)
.L_18:
        /*003c*/ 	.word	0x00000000
        /*0040*/ 	.short	0x0012
        /*0042*/ 	.short	0x0090
        /*0044*/ 	.byte	0x00, 0xf4, 0x21, 0x00


	//----- nvinfo : EIATTR_KPARAM_INFO
	.align		4
.L_19:
        /*0048*/ 	.byte	0x04, 0x17
        /*004a*/ 	.short	(.L_21 - .L_20)
.L_20:
        /*004c*/ 	.word	0x00000000
        /*0050*/ 	.short	0x0011
        /*0052*/ 	.short	0x0088
        /*0054*/ 	.byte	0x00, 0xf4, 0x21, 0x00


	//----- nvinfo : EIATTR_KPARAM_INFO
	.align		4
.L_21:
        /*0058*/ 	.byte	0x04, 0x17
        /*005a*/ 	.short	(.L_23 - .L_22)
.L_22:
        /*005c*/ 	.word	0x00000000
        /*0060*/ 	.short	0x0010
        /*0062*/ 	.short	0x0080
        /*0064*/ 	.byte	0x00, 0xf4, 0x21, 0x00


	//----- nvinfo : EIATTR_KPARAM_INFO
	.align		4
.L_23:
        /*0068*/ 	.byte	0x04, 0x17
        /*006a*/ 	.short	(.L_25 - .L_24)
.L_24:
        /*006c*/ 	.word	0x00000000
        /*0070*/ 	.short	0x000f
        /*0072*/ 	.short	0x0078
        /*0074*/ 	.byte	0x00, 0xf4, 0x21, 0x00


	//----- nvinfo : EIATTR_KPARAM_INFO
	.align		4
.L_25:
        /*0078*/ 	.byte	0x04, 0x17
        /*007a*/ 	.short	(.L_27 - .L_26)
.L_26:
        /*007c*/ 	.word	0x00000000
        /*0080*/ 	.short	0x000e
        /*0082*/ 	.short	0x0070
        /*0084*/ 	.byte	0x00, 0xf4, 0x21, 0x00


	//----- nvinfo : EIATTR_KPARAM_INFO
	.align		4
.L_27:
        /*0088*/ 	.byte	0x04, 0x17
        /*008a*/ 	.short	(.L_29 - .L_28)
.L_28:
        /*008c*/ 	.word	0x00000000
        /*0090*/ 	.short	0x000d
        /*0092*/ 	.short	0x0068
        /*0094*/ 	.byte	0x00, 0xf4, 0x21, 0x00


	//----- nvinfo : EIATTR_KPARAM_INFO
	.align		4
.L_29:
        /*0098*/ 	.byte	0x04, 0x17
        /*009a*/ 	.short	(.L_31 - .L_30)
.L_30:
        /*009c*/ 	.word	0x00000000
        /*00a0*/ 	.short	0x000c
        /*00a2*/ 	.short	0x0060
        /*00a4*/ 	.byte	0x00, 0xf4, 0x21, 0x00


	//----- nvinfo : EIATTR_KPARAM_INFO
	.align		4
.L_31:
        /*00a8*/ 	.byte	0x04, 0x17
        /*00aa*/ 	.short	(.L_33 - .L_32)
.L_32:
        /*00ac*/ 	.word	0x00000000
        /*00b0*/ 	.short	0x000b
        /*00b2*/ 	.short	0x0058
        /*00b4*/ 	.byte	0x00, 0xf4, 0x21, 0x00


	//----- nvinfo : EIATTR_KPARAM_INFO
	.align		4
.L_33:
        /*00b8*/ 	.byte	0x04, 0x17
        /*00ba*/ 	.short	(.L_35 - .L_34)
.L_34:
        /*00bc*/ 	.word	0x00000000
        /*00c0*/ 	.short	0x000a
        /*00c2*/ 	.short	0x0050
        /*00c4*/ 	.byte	0x00, 0xf4, 0x21, 0x00


	//----- nvinfo : EIATTR_KPARAM_INFO
	.align		4
.L_35:
        /*00c8*/ 	.byte	0x04, 0x17
        /*00ca*/ 	.short	(.L_37 - .L_36)
.L_36:
        /*00cc*/ 	.word	0x00000000
        /*00d0*/ 	.short	0x0009
        /*00d2*/ 	.short	0x0048
        /*00d4*/ 	.byte	0x00, 0xf4, 0x21, 0x00


	//----- nvinfo : EIATTR_KPARAM_INFO
	.align		4
.L_37:
        /*00d8*/ 	.byte	0x04, 0x17
        /*00da*/ 	.short	(.L_39 - .L_38)
.L_38:
        /*00dc*/ 	.word	0x00000000
        /*00e0*/ 	.short	0x0008
        /*00e2*/ 	.short	0x0040
        /*00e4*/ 	.byte	0x00, 0xf4, 0x21, 0x00


	//----- nvinfo : EIATTR_KPARAM_INFO
	.align		4
.L_39:
        /*00e8*/ 	.byte	0x04, 0x17
        /*00ea*/ 	.short	(.L_41 - .L_40)
.L_40:
        /*00ec*/ 	.word	0x00000000
        /*00f0*/ 	.short	0x0007
        /*00f2*/ 	.short	0x0038
        /*00f4*/ 	.byte	0x00, 0xf4, 0x21, 0x00


	//----- nvinfo : EIATTR_KPARAM_INFO
	.align		4
.L_41:
        /*00f8*/ 	.byte	0x04, 0x17
        /*00fa*/ 	.short	(.L_43 - .L_42)
.L_42:
        /*00fc*/ 	.word	0x00000000
        /*0100*/ 	.short	0x0006
        /*0102*/ 	.short	0x0030
        /*0104*/ 	.byte	0x00, 0xf4, 0x21, 0x00


	//----- nvinfo : EIATTR_KPARAM_INFO
	.align		4
.L_43:
        /*0108*/ 	.byte	0x04, 0x17
        /*010a*/ 	.short	(.L_45 - .L_44)
.L_44:
        /*010c*/ 	.word	0x00000000
        /*0110*/ 	.short	0x0005
        /*0112*/ 	.short	0x0028
        /*0114*/ 	.byte	0x00, 0xf4, 0x21, 0x00


	//----- nvinfo : EIATTR_KPARAM_INFO
	.align		4
.L_45:
        /*0118*/ 	.byte	0x04, 0x17
        /*011a*/ 	.short	(.L_47 - .L_46)
.L_46:
        /*011c*/ 	.word	0x00000000
        /*0120*/ 	.short	0x0004
        /*0122*/ 	.short	0x0020
        /*0124*/ 	.byte	0x00, 0xf4, 0x21, 0x00


	//----- nvinfo : EIATTR_KPARAM_INFO
	.align		4
.L_47:
        /*0128*/ 	.byte	0x04, 0x17
        /*012a*/ 	.short	(.L_49 - .L_48)
.L_48:
        /*012c*/ 	.word	0x00000000
        /*0130*/ 	.short	0x0003
        /*0132*/ 	.short	0x0018
        /*0134*/ 	.byte	0x00, 0xf4, 0x21, 0x00


	//----- nvinfo : EIATTR_KPARAM_INFO
	.align		4
.L_49:
        /*0138*/ 	.byte	0x04, 0x17
        /*013a*/ 	.short	(.L_51 - .L_50)
.L_50:
        /*013c*/ 	.word	0x00000000
        /*0140*/ 	.short	0x0002
        /*0142*/ 	.short	0x0010
        /*0144*/ 	.byte	0x00, 0xf4, 0x21, 0x00


	//----- nvinfo : EIATTR_KPARAM_INFO
	.align		4
.L_51:
        /*0148*/ 	.byte	0x04, 0x17
        /*014a*/ 	.short	(.L_53 - .L_52)
.L_52:
        /*014c*/ 	.word	0x00000000
        /*0150*/ 	.short	0x0001
        /*0152*/ 	.short	0x0008
        /*0154*/ 	.byte	0x00, 0xf4, 0x21, 0x00


	//----- nvinfo : EIATTR_KPARAM_INFO
	.align		4
.L_53:
        /*0158*/ 	.byte	0x04, 0x17
        /*015a*/ 	.short	(.L_55 - .L_54)
.L_54:
        /*015c*/ 	.word	0x00000000
        /*0160*/ 	.short	0x0000
        /*0162*/ 	.short	0x0000
        /*0164*/ 	.byte	0x00, 0xf4, 0x21, 0x00


	//----- nvinfo : EIATTR_SPARSE_MMA_MASK
	.align		4
.L_55:
        /*0168*/ 	.byte	0x03, 0x50
        /*016a*/ 	.short	0x0000


	//----- nvinfo : EIATTR_MAXREG_COUNT
	.align		4
        /*016c*/ 	.byte	0x03, 0x1b
        /*016e*/ 	.short	0x00ff


	//----- nvinfo : EIATTR_EXIT_INSTR_OFFSETS
	.align		4
        /*0170*/ 	.byte	0x04, 0x1c
        /*0172*/ 	.short	(.L_57 - .L_56)


	//   ....[0]....
.L_56:
        /*0174*/ 	.word	0x00001270


	//----- nvinfo : EIATTR_REQNTID
	.align		4
.L_57:
        /*0178*/ 	.byte	0x04, 0x10
        /*017a*/ 	.short	(.L_59 - .L_58)
.L_58:
        /*017c*/ 	.word	0x00000100
        /*0180*/ 	.word	0x00000001
        /*0184*/ 	.word	0x00000001


	//----- nvinfo : EIATTR_CBANK_PARAM_SIZE
	.align		4
.L_59:
        /*0188*/ 	.byte	0x03, 0x19
        /*018a*/ 	.short	0x00ac


	//----- nvinfo : EIATTR_PARAM_CBANK
	.align		4
        /*018c*/ 	.byte	0x04, 0x0a
        /*018e*/ 	.short	(.L_61 - .L_60)
	.align		4
.L_60:
        /*0190*/ 	.word	index@(.nv.constant0.triton_poi_fused_cat_21)
        /*0194*/ 	.short	0x0210
        /*0196*/ 	.short	0x00ac


	//----- nvinfo : EIATTR_SW_WAR
	.align		4
.L_61:
        /*0198*/ 	.byte	0x04, 0x36
        /*019a*/ 	.short	(.L_63 - .L_62)
.L_62:
        /*019c*/ 	.word	0x00000008
.L_63:


//--------------------- .nv.callgraph             --------------------------
	.section	.nv.callgraph,"",@"SHT_CUDA_CALLGRAPH"
	.align	4
	.sectionentsize	8
	.align		4
        /*0000*/ 	.word	0x00000000
	.align		4
        /*0004*/ 	.word	0xffffffff
	.align		4
        /*0008*/ 	.word	0x00000000
	.align		4
        /*000c*/ 	.word	0xfffffffe
	.align		4
        /*0010*/ 	.word	0x00000000
	.align		4
        /*0014*/ 	.word	0xfffffffd
	.align		4
        /*0018*/ 	.word	0x00000000
	.align		4
        /*001c*/ 	.word	0xfffffffc


//--------------------- .nv.constant4             --------------------------
	.section	.nv.constant4,"a",@progbits
	.align	8
	.align		8
.nv.constant4:
        /*0000*/ 	.dword	_$_str
	.align		8
        /*0008*/ 	.dword	_$_str_$_2


//--------------------- .text.triton_poi_fused_cat_21 --------------------------
	.section	.text.triton_poi_fused_cat_21,"ax",@progbits
	.align	128
        .global         triton_poi_fused_cat_21
        .type           triton_poi_fused_cat_21,@function
        .size           triton_poi_fused_cat_21,(.L_x_1 - triton_poi_fused_cat_21)
        .other          triton_poi_fused_cat_21,@"STO_CUDA_ENTRY STV_DEFAULT"
triton_poi_fused_cat_21:
.text.triton_poi_fused_cat_21:
[----:B------:R-:W-:Y:S01]  /*0000*/  LDC R1, c[0x0][0x28] ;  /* 0x00000a00ff017b82 */ /* 0x000fe20000000800 */
[----:B------:R-:W1:Y:S01]  /*0010*/  S2R R0, SR_TID.X ;  /* 0x0000000000007919 */ /* 0x000e620000002100 */
[----:B------:R-:W-:Y:S01]  /*0020*/  CS2R R18, SRZ ;  /* 0x0000000000127805 */ /* 0x000fe2000001ff00 */
[----:B------:R-:W-:Y:S01]  /*0030*/  ULDC.64 UR4, c[0x0][0x208] ;  /* 0x0000820000047ab9 */ /* 0x000fe20000000a00 */
[----:B------:R-:W2:Y:S01]  /*0040*/  S2R R3, SR_CTAID.X ;  /* 0x0000000000037919 */ /* 0x000ea20000002500 */
[----:B------:R-:W-:-:S03]  /*0050*/  CS2R R30, SRZ ;  /* 0x00000000001e7805 */ /* 0x000fc6000001ff00 */
[----:B------:R-:W3:Y:S01]  /*0060*/  LDC.64 R6, c[0x0][0x270] ;  /* 0x00009c00ff067b82 */ /* 0x000ee20000000a00 */
[----:B------:R-:W-:Y:S01]  /*0070*/  IMAD.MOV.U32 R32, RZ, RZ, RZ ;  /* 0x000000ffff207224 */ /* 0x000fe200078e00ff */
[----:B------:R-:W-:Y:S02]  /*0080*/  CS2R R28, SRZ ;  /* 0x00000000001c7805 */ /* 0x000fe4000001ff00 */
[----:B------:R-:W-:Y:S01]  /*0090*/  CS2R R36, SRZ ;  /* 0x0000000000247805 */ /* 0x000fe2000001ff00 */
[----:B------:R-:W-:-:S03]  /*00a0*/  IMAD.MOV.U32 R38, RZ, RZ, RZ ;  /* 0x000000ffff267224 */ /* 0x000fc600078e00ff */
[----:B------:R-:W4:Y:S01]  /*00b0*/  LDC.64 R14, c[0x0][0x240] ;  /* 0x00009000ff0e7b82 */ /* 0x000f220000000a00 */
[----:B------:R-:W-:Y:S01]  /*00c0*/  IMAD.MOV.U32 R44, RZ, RZ, RZ ;  /* 0x000000ffff2c7224 */ /* 0x000fe200078e00ff */
[----:B------:R-:W-:-:S06]  /*00d0*/  CS2R R24, SRZ ;  /* 0x0000000000187805 */ /* 0x000fcc000001ff00 */
[----:B------:R-:W5:Y:S08]  /*00e0*/  LDC.64 R12, c[0x0][0x228] ;  /* 0x00008a00ff0c7b82 */ /* 0x000f700000000a00 */
[----:B------:R-:W3:Y:S01]  /*00f0*/  LDC.64 R22, c[0x0][0x258] ;  /* 0x00009600ff167b82 */ /* 0x000ee20000000a00 */
[----:B-1----:R-:W-:-:S05]  /*0100*/  IMAD.SHL.U32 R0, R0, 0x2, RZ ;  /* 0x0000000200007824 */ /* 0x002fca00078e00ff */
[----:B------:R-:W-:Y:S02]  /*0110*/  LOP3.LUT R0, R0, 0x1fe, RZ, 0xc0, !PT ;  /* 0x000001fe00007812 */ /* 0x000fe400078ec0ff */
[----:B------:R-:W1:Y:S03]  /*0120*/  LDC.64 R16, c[0x0][0x250] ;  /* 0x00009400ff107b82 */ /* 0x000e660000000a00 */
[----:B--2---:R-:W-:-:S04]  /*0130*/  IMAD R0, R3, 0x200, R0 ;  /* 0x0000020003007824 */ /* 0x004fc800078e0200 */
[----:B------:R-:W-:Y:S01]  /*0140*/  IMAD.HI R27, R0, 0x38e38e39, RZ ;  /* 0x38e38e39001b7827 */ /* 0x000fe200078e02ff */
[----:B------:R-:W2:Y:S04]  /*0150*/  LDC.64 R2, c[0x0][0x220] ;  /* 0x00008800ff027b82 */ /* 0x000ea80000000a00 */
[----:B------:R-:W-:-:S04]  /*0160*/  SHF.R.U32.HI R8, RZ, 0x1f, R27 ;  /* 0x0000001fff087819 */ /* 0x000fc8000001161b */
[----:B------:R-:W-:Y:S01]  /*0170*/  LEA.HI.SX32 R9, R27, R8, 0x1d ;  /* 0x000000081b097211 */ /* 0x000fe200078feaff */
[----:B------:R-:W1:Y:S03]  /*0180*/  LDC.64 R42, c[0x0][0x278] ;  /* 0x00009e00ff2a7b82 */ /* 0x000e660000000a00 */
[----:B------:R-:W-:-:S04]  /*0190*/  SHF.R.S32.HI R4, RZ, 0x1f, R9 ;  /* 0x0000001fff047819 */ /* 0x000fc80000011409 */
[----:B------:R-:W-:Y:S01]  /*01a0*/  LEA.HI R4, R4, R9, RZ, 0xa ;  /* 0x0000000904047211 */ /* 0x000fe200078f50ff */
[----:B------:R-:W1:Y:S03]  /*01b0*/  LDC.64 R34, c[0x0][0x230] ;  /* 0x00008c00ff227b82 */ /* 0x000e660000000a00 */
[----:B------:R-:W-:-:S05]  /*01c0*/  LOP3.LUT R4, R4, 0xfffffc00, RZ, 0xc0, !PT ;  /* 0xfffffc0004047812 */ /* 0x000fca00078ec0ff */
[----:B------:R-:W-:Y:S01]  /*01d0*/  IMAD.IADD R33, R9, 0x1, -R4 ;  /* 0x0000000109217824 */ /* 0x000fe200078e0a04 */
[----:B------:R-:W1:Y:S03]  /*01e0*/  LDC.64 R40, c[0x0][0x280] ;  /* 0x0000a000ff287b82 */ /* 0x000e660000000a00 */
[C---:B--2---:R-:W-:Y:S01]  /*01f0*/  IMAD.WIDE R2, R33.reuse, 0x4, R2 ;  /* 0x0000000421027825 */ /* 0x044fe200078e0202 */
[----:B------:R-:W-:-:S04]  /*0200*/  ISETP.GE.AND P0, PT, R33, 0x180, PT ;  /* 0x000001802100780c */ /* 0x000fc80003f06270 */
[----:B------:R-:W2:Y:S01]  /*0210*/  LDC.64 R4, c[0x0][0x248] ;  /* 0x00009200ff047b82 */ /* 0x000ea20000000a00 */
[----:B------:R-:W-:-:S07]  /*0220*/  VIADD R26, R33, 0xfffffe80 ;  /* 0xfffffe80211a7836 */ /* 0x000fce0000000000 */
[----:B------:R-:W1:Y:S01]  /*0230*/  LDC.64 R20, c[0x0][0x268] ;  /* 0x00009a00ff147b82 */ /* 0x000e620000000a00 */
[----:B------:R-:W5:Y:S01]  /*0240*/  @!P0 LDG.E.EL R19, desc[UR4][R2.64] ;  /* 0x0000000402138981 */ /* 0x000f62000c2e1900 */
[----:B------:R-:W-:-:S03]  /*0250*/  ISETP.GE.U32.AND P1, PT, R26, 0x100, PT ;  /* 0x000001001a00780c */ /* 0x000fc60003f26070 */
[----:B------:R2:W5:Y:S01]  /*0260*/  @!P0 LDG.E.EL R31, desc[UR4][R2.64] ;  /* 0x00000004021f8981 */ /* 0x000562000c2e1900 */
[----:B------:R-:W-:-:S05]  /*0270*/  VIADD R10, R33, 0xfffffd80 ;  /* 0xfffffd80210a7836 */ /* 0x000fca0000000000 */
[----:B------:R-:W-:Y:S01]  /*0280*/  ISETP.GE.U32.AND P3, PT, R10, 0x100, PT ;  /* 0x000001000a00780c */ /* 0x000fe20003f66070 */
[C---:B---3--:R-:W-:Y:S01]  /*0290*/  IMAD.WIDE R6, R33.reuse, 0x4, R6 ;  /* 0x0000000421067825 */ /* 0x048fe200078e0206 */
[C---:B------:R-:W-:Y:S01]  /*02a0*/  ISETP.GT.AND P2, PT, R33.reuse, 0x37f, PT ;  /* 0x0000037f2100780c */ /* 0x040fe20003f44270 */
[----:B------:R-:W3:Y:S02]  /*02b0*/  LDC.64 R10, c[0x0][0x218] ;  /* 0x00008600ff0a7b82 */ /* 0x000ee40000000a00 */
[----:B--2---:R-:W-:-:S05]  /*02c0*/  IMAD.WIDE R4, R33, 0x4, R4 ;  /* 0x0000000421047825 */ /* 0x004fca00078e0204 */
[----:B------:R-:W2:Y:S01]  /*02d0*/  @!P1 LDG.E.EL R32, desc[UR4][R4.64+-0x600] ;  /* 0xfffa000404209981 */ /* 0x000ea2000c2e1900 */
[----:B------:R-:W1:Y:S03]  /*02e0*/  LDC.64 R2, c[0x0][0x298] ;  /* 0x0000a600ff027b82 */ /* 0x000e660000000a00 */
[----:B------:R1:W2:Y:S04]  /*02f0*/  @!P1 LDG.E.EL R28, desc[UR4][R4.64+-0x600] ;  /* 0xfffa0004041c9981 */ /* 0x0002a8000c2e1900 */
[----:B------:R-:W2:Y:S04]  /*0300*/  @!P3 LDG.E.EL R37, desc[UR4][R6.64+-0xa00] ;  /* 0xfff600040625b981 */ /* 0x000ea8000c2e1900 */
[----:B------:R1:W2:Y:S02]  /*0310*/  @!P3 LDG.E.EL R38, desc[UR4][R6.64+-0xa00] ;  /* 0xfff600040626b981 */ /* 0x0002a4000c2e1900 */
[----:B-1----:R-:W-:-:S02]  /*0320*/  IMAD.WIDE R4, R33, 0x4, R2 ;  /* 0x0000000421047825 */ /* 0x002fc400078e0202 */
[----:B------:R-:W1:Y:S03]  /*0330*/  LDC.64 R2, c[0x0][0x238] ;  /* 0x00008e00ff027b82 */ /* 0x000e660000000a00 */
[----:B------:R-:W2:Y:S04]  /*0340*/  @P2 LDG.E.EL R36, desc[UR4][R4.64+-0xe00] ;  /* 0xfff2000404242981 */ /* 0x000ea8000c2e1900 */
[----:B------:R1:W2:Y:S01]  /*0350*/  @P2 LDG.E.EL R29, desc[UR4][R4.64+-0xe00] ;  /* 0xfff20004041d2981 */ /* 0x0002a2000c2e1900 */
[----:B------:R-:W-:Y:S01]  /*0360*/  LEA.HI.SX32 R27, R27, R8, 0x13 ;  /* 0x000000081b1b7211 */ /* 0x000fe200078f9aff */
[----:B------:R-:W-:Y:S02]  /*0370*/  IMAD R8, R9, -0x24, R0 ;  /* 0xffffffdc09087824 */ /* 0x000fe400078e0200 */
[----:B----4-:R-:W-:-:S04]  /*0380*/  IMAD.WIDE R14, R33, 0x4, R14 ;  /* 0x00000004210e7825 */ /* 0x010fc800078e020e */
[----:B------:R-:W-:Y:S01]  /*0390*/  IMAD R7, R27, 0x2400, R8 ;  /* 0x000024001b077824 */ /* 0x000fe200078e0208 */
[----:B------:R-:W4:Y:S03]  /*03a0*/  @!P1 LDG.E.EL R44, desc[UR4][R14.64+-0x600] ;  /* 0xfffa00040e2c9981 */ /* 0x000f26000c2e1900 */
[----:B------:R-:W-:-:S04]  /*03b0*/  IMAD R26, R26, 0x24, R7 ;  /* 0x000000241a1a7824 */ /* 0x000fc800078e0207 */
[----:B-1----:R-:W-:-:S05]  /*03c0*/  IMAD.WIDE R6, R26, 0x4, R2 ;  /* 0x000000041a067825 */ /* 0x002fca00078e0202 */
[----:B------:R-:W4:Y:S01]  /*03d0*/  @!P1 LDG.E.64 R24, desc[UR4][R6.64] ;  /* 0x0000000406189981 */ /* 0x000f22000c1e1b00 */
[----:B------:R-:W-:Y:S02]  /*03e0*/  CS2R R2, SRZ ;  /* 0x0000000000027805 */ /* 0x000fe4000001ff00 */
[----:B0-----:R-:W-:Y:S01]  /*03f0*/  CS2R R4, SRZ ;  /* 0x0000000000047805 */ /* 0x001fe2000001ff00 */
[----:B---3--:R-:W-:-:S04]  /*0400*/  IMAD.WIDE R10, R33, 0x4, R10 ;  /* 0x00000004210a7825 */ /* 0x008fc800078e020a */
[----:B-----5:R-:W-:Y:S01]  /*0410*/  IMAD.WIDE R12, R33, 0x4, R12 ;  /* 0x00000004210c7825 */ /* 0x020fe200078e020c */
[----:B------:R-:W3:Y:S01]  /*0420*/  @!P0 LDG.E.EL R2, desc[UR4][R10.64] ;  /* 0x000000040a028981 */ /* 0x000ee2000c2e1900 */
[----:B------:R-:W-:-:S03]  /*0430*/  CS2R R8, SRZ ;  /* 0x0000000000087805 */ /* 0x000fc6000001ff00 */
[----:B------:R0:W5:Y:S01]  /*0440*/  @!P0 LDG.E.EL R3, desc[UR4][R10.64] ;  /* 0x000000040a038981 */ /* 0x000162000c2e1900 */
[----:B------:R-:W-:-:S03]  /*0450*/  IMAD.WIDE R22, R33, 0x4, R22 ;  /* 0x0000000421167825 */ /* 0x000fc600078e0216 */
[----:B------:R-:W3:Y:S04]  /*0460*/  @!P0 LDG.E.EL R4, desc[UR4][R12.64] ;  /* 0x000000040c048981 */ /* 0x000ee8000c2e1900 */
[----:B------:R1:W3:Y:S01]  /*0470*/  @!P0 LDG.E.EL R5, desc[UR4][R12.64] ;  /* 0x000000040c058981 */ /* 0x0002e2000c2e1900 */
[----:B0-----:R-:W-:Y:S01]  /*0480*/  CS2R R10, SRZ ;  /* 0x00000000000a7805 */ /* 0x001fe2000001ff00 */
[----:B------:R-:W-:Y:S02]  /*0490*/  IMAD.WIDE R16, R33, 0x4, R16 ;  /* 0x0000000421107825 */ /* 0x000fe400078e0210 */
[----:B------:R0:W3:Y:S04]  /*04a0*/  @!P1 LDG.E.EL R8, desc[UR4][R14.64+-0x600] ;  /* 0xfffa00040e089981 */ /* 0x0000e8000c2e1900 */
[----:B------:R-:W3:Y:S01]  /*04b0*/  @!P1 LDG.E.EL R11, desc[UR4][R22.64+-0x600] ;  /* 0xfffa0004160b9981 */ /* 0x000ee2000c2e1900 */
[----:B-1----:R-:W-:-:S03]  /*04c0*/  CS2R R12, SRZ ;  /* 0x00000000000c7805 */ /* 0x002fc6000001ff00 */
[----:B------:R-:W3:Y:S04]  /*04d0*/  @!P1 LDG.E.EL R9, desc[UR4][R16.64+-0x600] ;  /* 0xfffa000410099981 */ /* 0x000ee8000c2e1900 */
[----:B------:R1:W3:Y:S01]  /*04e0*/  @!P1 LDG.E.EL R12, desc[UR4][R22.64+-0x600] ;  /* 0xfffa0004160c9981 */ /* 0x0002e2000c2e1900 */
[----:B0-----:R-:W-:Y:S02]  /*04f0*/  CS2R R14, SRZ ;  /* 0x00000000000e7805 */ /* 0x001fe4000001ff00 */
[----:B------:R-:W-:Y:S01]  /*0500*/  CS2R R6, SRZ ;  /* 0x0000000000067805 */ /* 0x000fe2000001ff00 */
[----:B------:R0:W3:Y:S01]  /*0510*/  @!P1 LDG.E.EL R10, desc[UR4][R16.64+-0x600] ;  /* 0xfffa0004100a9981 */ /* 0x0000e2000c2e1900 */
[C---:B------:R-:W-:Y:S01]  /*0520*/  IMAD.WIDE R42, R33.reuse, 0x4, R42 ;  /* 0x00000004212a7825 */ /* 0x040fe200078e022a */
[----:B-1----:R-:W1:Y:S03]  /*0530*/  LDC.64 R22, c[0x0][0x2a0] ;  /* 0x0000a800ff167b82 */ /* 0x002e660000000a00 */
[----:B------:R-:W-:Y:S01]  /*0540*/  IMAD.WIDE R34, R33, 0x4, R34 ;  /* 0x0000000421227825 */ /* 0x000fe200078e0222 */
[----:B------:R-:W3:Y:S01]  /*0550*/  @!P3 LDG.E.EL R15, desc[UR4][R42.64+-0xa00] ;  /* 0xfff600042a0fb981 */ /* 0x000ee2000c2e1900 */
[----:B0-----:R-:W-:-:S02]  /*0560*/  CS2R R16, SRZ ;  /* 0x0000000000107805 */ /* 0x001fc4000001ff00 */
[C---:B------:R-:W-:Y:S01]  /*0570*/  IMAD.WIDE R40, R33.reuse, 0x4, R40 ;  /* 0x0000000421287825 */ /* 0x040fe200078e0228 */
[----:B------:R-:W3:Y:S03]  /*0580*/  @!P0 LDG.E.EL R6, desc[UR4][R34.64] ;  /* 0x0000000422068981 */ /* 0x000ee6000c2e1900 */
[C---:B------:R-:W-:Y:S01]  /*0590*/  IMAD.WIDE R20, R33.reuse, 0x4, R20 ;  /* 0x0000000421147825 */ /* 0x040fe200078e0214 */
[----:B------:R-:W3:Y:S04]  /*05a0*/  @!P3 LDG.E.EL R16, desc[UR4][R42.64+-0xa00] ;  /* 0xfff600042a10b981 */ /* 0x000ee8000c2e1900 */
[----:B------:R0:W3:Y:S04]  /*05b0*/  @!P0 LDG.E.EL R7, desc[UR4][R34.64] ;  /* 0x0000000422078981 */ /* 0x0000e8000c2e1900 */
[----:B------:R-:W3:Y:S04]  /*05c0*/  @!P3 LDG.E.EL R17, desc[UR4][R40.64+-0xa00] ;  /* 0xfff600042811b981 */ /* 0x000ee8000c2e1900 */
[----:B------:R-:W3:Y:S01]  /*05d0*/  @!P3 LDG.E.EL R18, desc[UR4][R40.64+-0xa00] ;  /* 0xfff600042812b981 */ /* 0x000ee2000c2e1900 */
[----:B0-----:R-:W0:Y:S03]  /*05e0*/  LDC.64 R34, c[0x0][0x290] ;  /* 0x0000a400ff227b82 */ /* 0x001e260000000a00 */
[----:B------:R-:W3:Y:S04]  /*05f0*/  @!P3 LDG.E.EL R13, desc[UR4][R20.64+-0xa00] ;  /* 0xfff60004140db981 */ /* 0x000ee8000c2e1900 */
[----:B------:R1:W3:Y:S02]  /*0600*/  @!P3 LDG.E.EL R14, desc[UR4][R20.64+-0xa00] ;  /* 0xfff60004140eb981 */ /* 0x0002e4000c2e1900 */
[C---:B-1----:R-:W-:Y:S01]  /*0610*/  IMAD.WIDE R22, R33.reuse, 0x4, R22 ;  /* 0x0000000421167825 */ /* 0x042fe200078e0216 */
[----:B------:R-:W1:Y:S03]  /*0620*/  LDC.64 R20, c[0x0][0x2a8] ;  /* 0x0000aa00ff147b82 */ /* 0x000e660000000a00 */
[----:B0-----:R-:W-:-:S05]  /*0630*/  IMAD.WIDE R34, R33, 0x4, R34 ;  /* 0x0000000421227825 */ /* 0x001fca00078e0222 */
[----:B------:R-:W3:Y:S01]  /*0640*/  @P2 LDG.E.EL R30, desc[UR4][R34.64+-0xe00] ;  /* 0xfff20004221e2981 */ /* 0x000ee2000c2e1900 */
[----:B-1----:R-:W-:-:S04]  /*0650*/  IMAD.WIDE R20, R33, 0x4, R20 ;  /* 0x0000000421147825 */ /* 0x002fc800078e0214 */
[----:B------:R-:W-:-:S06]  /*0660*/  IMAD.MOV.U32 R33, RZ, RZ, RZ ;  /* 0x000000ffff217224 */ /* 0x000fcc00078e00ff */
[----:B------:R-:W3:Y:S01]  /*0670*/  @P2 LDG.E.EL R33, desc[UR4][R20.64+-0xe00] ;  /* 0xfff2000414212981 */ /* 0x000ee2000c2e1900 */
[----:B------:R-:W-:-:S05]  /*0680*/  SEL R19, R19, RZ, !P0 ;  /* 0x000000ff13137207 */ /* 0x000fca0004000000 */
[----:B------:R-:W-:Y:S01]  /*0690*/  FADD R39, R19, 0.0010000000474974513054 ;  /* 0x3a83126f13277421 */ /* 0x000fe20000000000 */
[----:B------:R-:W-:-:S05]  /*06a0*/  SEL R31, R31, RZ, !P0 ;  /* 0x000000ff1f1f7207 */ /* 0x000fca0004000000 */
[----:B------:R-:W0:Y:S01]  /*06b0*/  MUFU.SQRT R39, R39 ;  /* 0x0000002700277308 */ /* 0x000e220000002000 */
[----:B------:R-:W-:-:S07]  /*06c0*/  FADD R42, R31, 0.0010000000474974513054 ;  /* 0x3a83126f1f2a7421 */ /* 0x000fce0000000000 */
[----:B------:R1:W0:Y:S01]  /*06d0*/  MUFU.SQRT R40, R42 ;  /* 0x0000002a00287308 */ /* 0x0002220000002000 */
[----:B--2---:R-:W-:Y:S01]  /*06e0*/  SEL R32, R32, RZ, !P1 ;  /* 0x000000ff20207207 */ /* 0x004fe20004800000 */
[----:B------:R-:W-:Y:S01]  /*06f0*/  IMAD.MOV.U32 R31, RZ, RZ, RZ ;  /* 0x000000ffff1f7224 */ /* 0x000fe200078e00ff */
[----:B------:R-:W-:Y:S02]  /*0700*/  SEL R28, R28, RZ, !P1 ;  /* 0x000000ff1c1c7207 */ /* 0x000fe40004800000 */
[C---:B0-----:R-:W-:Y:S01]  /*0710*/  FSETP.GT.AND P5, PT, R39.reuse, 8.50705917302346158658e+37, PT ;  /* 0x7e8000002700780b */ /* 0x041fe20003fa4000 */
[----:B------:R-:W-:Y:S01]  /*0720*/  FADD R41, R32, 0.0010000000474974513054 ;  /* 0x3a83126f20297421 */ /* 0x000fe20000000000 */
[----:B------:R-:W-:Y:S02]  /*0730*/  IMAD.MOV.U32 R32, RZ, RZ, RZ ;  /* 0x000000ffff207224 */ /* 0x000fe400078e00ff */
[----:B-1----:R-:W-:Y:S01]  /*0740*/  FADD R42, R28, 0.0010000000474974513054 ;  /* 0x3a83126f1c2a7421 */ /* 0x002fe20000000000 */
[----:B------:R-:W-:Y:S01]  /*0750*/  IMAD.MOV.U32 R28, RZ, RZ, 0x3e800000 ;  /* 0x3e800000ff1c7424 */ /* 0x000fe200078e00ff */
[----:B------:R-:W-:Y:S01]  /*0760*/  FSETP.GEU.AND P4, PT, R39, 1.175494350822287508e-38, PT ;  /* 0x008000002700780b */ /* 0x000fe20003f8e000 */
[----:B------:R-:W2:Y:S01]  /*0770*/  @P2 LDG.E.EL R31, desc[UR4][R22.64+-0xe00] ;  /* 0xfff20004161f2981 */ /* 0x000ea2000c2e1900 */
[----:B------:R-:W0:Y:S01]  /*0780*/  MUFU.SQRT R41, R41 ;  /* 0x0000002900297308 */ /* 0x000e220000002000 */
[----:B------:R-:W-:-:S02]  /*0790*/  FSETP.GT.AND P6, PT, R40, 8.50705917302346158658e+37, PT ;  /* 0x7e8000002800780b */ /* 0x000fc40003fc4000 */
[----:B------:R1:W2:Y:S01]  /*07a0*/  @P2 LDG.E.EL R32, desc[UR4][R22.64+-0xe00] ;  /* 0xfff2000416202981 */ /* 0x0002a2000c2e1900 */
[----:B------:R-:W-:Y:S02]  /*07b0*/  IMAD.MOV.U32 R19, RZ, RZ, RZ ;  /* 0x000000ffff137224 */ /* 0x000fe400078e00ff */
[----:B------:R-:W-:Y:S02]  /*07c0*/  @P5 FMUL R39, R39, 0.25 ;  /* 0x3e80000027275820 */ /* 0x000fe40000400000 */
[----:B------:R-:W0:Y:S02]  /*07d0*/  MUFU.SQRT R42, R42 ;  /* 0x0000002a002a7308 */ /* 0x000e240000002000 */
[----:B------:R0:W5:Y:S01]  /*07e0*/  @P2 LDG.E.EL R19, desc[UR4][R34.64+-0xe00] ;  /* 0xfff2000422132981 */ /* 0x000162000c2e1900 */
[----:B-1----:R-:W-:Y:S02]  /*07f0*/  SEL R23, R37, RZ, !P3 ;  /* 0x000000ff25177207 */ /* 0x002fe40005800000 */
[----:B------:R-:W-:-:S02]  /*0800*/  FSEL R37, R28, 1, P5 ;  /* 0x3f8000001c257808 */ /* 0x000fc40002800000 */
[C---:B------:R-:W-:Y:S01]  /*0810*/  FSETP.GEU.AND P5, PT, R40.reuse, 1.175494350822287508e-38, PT ;  /* 0x008000002800780b */ /* 0x040fe20003fae000 */
[----:B------:R-:W-:Y:S01]  /*0820*/  @P6 FMUL R40, R40, 0.25 ;  /* 0x3e80000028286820 */ /* 0x000fe20000400000 */
[----:B0-----:R-:W-:Y:S02]  /*0830*/  IMAD.MOV.U32 R34, RZ, RZ, RZ ;  /* 0x000000ffff227224 */ /* 0x001fe400078e00ff */
[----:B------:R-:W-:Y:S01]  /*0840*/  @!P4 FMUL R39, R39, 16777216 ;  /* 0x4b8000002727c820 */ /* 0x000fe20000400000 */
[----:B------:R-:W-:Y:S01]  /*0850*/  FADD R23, R23, 0.0010000000474974513054 ;  /* 0x3a83126f17177421 */ /* 0x000fe20000000000 */
[----:B------:R-:W-:Y:S01]  /*0860*/  @!P4 FMUL R37, R37, 16777216 ;  /* 0x4b8000002525c820 */ /* 0x000fe20000400000 */
[----:B------:R-:W-:Y:S02]  /*0870*/  FSETP.GT.AND P4, PT, R41, 8.50705917302346158658e+37, PT ;  /* 0x7e8000002900780b */ /* 0x000fe40003f84000 */
[----:B------:R-:W-:Y:S01]  /*0880*/  SEL R38, R38, RZ, !P3 ;  /* 0x000000ff26267207 */ /* 0x000fe20005800000 */
[----:B------:R0:W5:Y:S03]  /*0890*/  @P2 LDG.E.EL R34, desc[UR4][R20.64+-0xe00] ;  /* 0xfff2000414222981 */ /* 0x000166000c2e1900 */
[----:B------:R-:W-:Y:S01]  /*08a0*/  @!P5 FMUL R40, R40, 16777216 ;  /* 0x4b8000002828d820 */ /* 0x000fe20000400000 */
[----:B------:R-:W1:Y:S01]  /*08b0*/  MUFU.SQRT R23, R23 ;  /* 0x0000001700177308 */ /* 0x000e620000002000 */
[----:B------:R-:W-:Y:S01]  /*08c0*/  FADD R22, R38, 0.0010000000474974513054 ;  /* 0x3a83126f26167421 */ /* 0x000fe20000000000 */
[----:B0-----:R-:W-:-:S02]  /*08d0*/  FSEL R20, R28, 1, P6 ;  /* 0x3f8000001c147808 */ /* 0x001fc40003000000 */
[----:B------:R-:W-:-:S04]  /*08e0*/  FSETP.GEU.AND P6, PT, R41, 1.175494350822287508e-38, PT ;  /* 0x008000002900780b */ /* 0x000fc80003fce000 */
[----:B------:R-:W0:Y:S01]  /*08f0*/  MUFU.RCP R21, R40 ;  /* 0x0000002800157308 */ /* 0x000e220000001000 */
[----:B------:R-:W-:Y:S01]  /*0900*/  @!P5 FMUL R20, R20, 16777216 ;  /* 0x4b8000001414d820 */ /* 0x000fe20000400000 */
[----:B------:R-:W-:Y:S01]  /*0910*/  FSETP.GT.AND P5, PT, R42, 8.50705917302346158658e+37, PT ;  /* 0x7e8000002a00780b */ /* 0x000fe20003fa4000 */
[----:B------:R-:W-:Y:S01]  /*0920*/  @P4 FMUL R41, R41, 0.25 ;  /* 0x3e80000029294820 */ /* 0x000fe20000400000 */
[----:B------:R-:W-:-:S04]  /*0930*/  SEL R36, R36, RZ, P2 ;  /* 0x000000ff24247207 */ /* 0x000fc80001000000 */
[----:B------:R-:W0:Y:S01]  /*0940*/  MUFU.RCP R35, R39 ;  /* 0x0000002700237308 */ /* 0x000e220000001000 */
[----:B------:R-:W-:Y:S02]  /*0950*/  FSEL R38, R28, 1, P4 ;  /* 0x3f8000001c267808 */ /* 0x000fe40002000000 */
[----:B------:R-:W-:Y:S01]  /*0960*/  FSETP.GEU.AND P4, PT, R42, 1.175494350822287508e-38, PT ;  /* 0x008000002a00780b */ /* 0x000fe20003f8e000 */
[----:B------:R-:W-:-:S04]  /*0970*/  FADD R43, R36, 0.0010000000474974513054 ;  /* 0x3a83126f242b7421 */ /* 0x000fc80000000000 */
[----:B------:R-:W0:Y:S01]  /*0980*/  MUFU.SQRT R22, R22 ;  /* 0x0000001600167308 */ /* 0x000e220000002000 */
[----:B------:R-:W-:Y:S01]  /*0990*/  @!P6 FMUL R41, R41, 16777216 ;  /* 0x4b8000002929e820 */ /* 0x000fe20000400000 */
[----:B------:R-:W-:Y:S01]  /*09a0*/  @!P6 FMUL R38, R38, 16777216 ;  /* 0x4b8000002626e820 */ /* 0x000fe20000400000 */
[----:B-1----:R-:W-:Y:S01]  /*09b0*/  FSETP.GT.AND P6, PT, R23, 8.50705917302346158658e+37, PT ;  /* 0x7e8000001700780b */ /* 0x002fe20003fc4000 */
[----:B0-----:R-:W-:Y:S01]  /*09c0*/  FMUL R36, R21, R20 ;  /* 0x0000001415247220 */ /* 0x001fe20000400000 */
[----:B------:R-:W-:Y:S01]  /*09d0*/  FSEL R21, R28, 1, P5 ;  /* 0x3f8000001c157808 */ /* 0x000fe20002800000 */
[----:B------:R-:W-:Y:S01]  /*09e0*/  @P5 FMUL R42, R42, 0.25 ;  /* 0x3e8000002a2a5820 */ /* 0x000fe20000400000 */
[----:B------:R-:W-:Y:S01]  /*09f0*/  FMUL R35, R35, R37 ;  /* 0x0000002523237220 */ /* 0x000fe20000400000 */
[----:B------:R-:W0:Y:S01]  /*0a00*/  MUFU.SQRT R43, R43 ;  /* 0x0000002b002b7308 */ /* 0x000e220000002000 */
[----:B------:R-:W-:Y:S01]  /*0a10*/  FSETP.GEU.AND P5, PT, R23, 1.175494350822287508e-38, PT ;  /* 0x008000001700780b */ /* 0x000fe20003fae000 */
[----:B------:R-:W-:Y:S01]  /*0a20*/  @!P4 FMUL R42, R42, 16777216 ;  /* 0x4b8000002a2ac820 */ /* 0x000fe20000400000 */
[----:B------:R-:W-:-:S05]  /*0a30*/  @!P4 FMUL R21, R21, 16777216 ;  /* 0x4b8000001515c820 */ /* 0x000fca0000400000 */
[----:B------:R-:W1:Y:S01]  /*0a40*/  MUFU.RCP R37, R41 ;  /* 0x0000002900257308 */ /* 0x000e620000001000 */
[----:B------:R-:W-:Y:S01]  /*0a50*/  FSETP.GT.AND P4, PT, R22, 8.50705917302346158658e+37, PT ;  /* 0x7e8000001600780b */ /* 0x000fe20003f84000 */
[----:B------:R-:W-:Y:S01]  /*0a60*/  @P6 FMUL R23, R23, 0.25 ;  /* 0x3e80000017176820 */ /* 0x000fe20000400000 */
[----:B------:R-:W-:-:S03]  /*0a70*/  FSEL R39, R28, 1, P6 ;  /* 0x3f8000001c277808 */ /* 0x000fc60003000000 */
[----:B------:R-:W-:Y:S02]  /*0a80*/  @!P5 FMUL R23, R23, 16777216 ;  /* 0x4b8000001717d820 */ /* 0x000fe40000400000 */
[----:B------:R-:W-:Y:S01]  /*0a90*/  @!P5 FMUL R39, R39, 16777216 ;  /* 0x4b8000002727d820 */ /* 0x000fe20000400000 */
[----:B0-----:R-:W-:Y:S02]  /*0aa0*/  FSETP.GT.AND P5, PT, R43, 8.50705917302346158658e+37, PT ;  /* 0x7e8000002b00780b */ /* 0x001fe40003fa4000 */
[----:B------:R-:W-:Y:S02]  /*0ab0*/  FSETP.GEU.AND P6, PT, R22, 1.175494350822287508e-38, PT ;  /* 0x008000001600780b */ /* 0x000fe40003fce000 */
[----:B------:R-:W-:Y:S01]  /*0ac0*/  FSEL R40, R28, 1, P4 ;  /* 0x3f8000001c287808 */ /* 0x000fe20002000000 */
[----:B------:R-:W-:Y:S01]  /*0ad0*/  @P4 FMUL R22, R22, 0.25 ;  /* 0x3e80000016164820 */ /* 0x000fe20000400000 */
[----:B-1----:R-:W-:Y:S01]  /*0ae0*/  FMUL R37, R37, R38 ;  /* 0x0000002625257220 */ /* 0x002fe20000400000 */
[----:B------:R-:W-:Y:S01]  /*0af0*/  FSETP.GEU.AND P4, PT, R43, 1.175494350822287508e-38, PT ;  /* 0x008000002b00780b */ /* 0x000fe20003f8e000 */
[----:B------:R-:W0:Y:S01]  /*0b00*/  MUFU.RCP R38, R42 ;  /* 0x0000002a00267308 */ /* 0x000e220000001000 */
[----:B------:R-:W-:-:S04]  /*0b10*/  SEL R29, R29, RZ, P2 ;  /* 0x000000ff1d1d7207 */ /* 0x000fc80001000000 */
[----:B------:R-:W-:-:S03]  /*0b20*/  @P5 FMUL R43, R43, 0.25 ;  /* 0x3e8000002b2b5820 */ /* 0x000fc60000400000 */
[----:B------:R-:W1:Y:S01]  /*0b30*/  MUFU.RCP R42, R23 ;  /* 0x00000017002a7308 */ /* 0x000e620000001000 */
[----:B------:R-:W-:Y:S01]  /*0b40*/  FADD R29, R29, 0.0010000000474974513054 ;  /* 0x3a83126f1d1d7421 */ /* 0x000fe20000000000 */
[----:B------:R-:W-:Y:S02]  /*0b50*/  @!P6 FMUL R22, R22, 16777216 ;  /* 0x4b8000001616e820 */ /* 0x000fe40000400000 */
[----:B------:R-:W-:Y:S01]  /*0b60*/  @!P4 FMUL R43, R43, 16777216 ;  /* 0x4b8000002b2bc820 */ /* 0x000fe20000400000 */
[----:B0-----:R-:W-:-:S03]  /*0b70*/  FMUL R38, R38, R21 ;  /* 0x0000001526267220 */ /* 0x001fc60000400000 */
[----:B------:R-:W0:Y:S01]  /*0b80*/  MUFU.SQRT R45, R29 ;  /* 0x0000001d002d7308 */ /* 0x000e220000002000 */
[----:B------:R-:W4:Y:S07]  /*0b90*/  LDC.64 R20, c[0x0][0x260] ;  /* 0x00009800ff147b82 */ /* 0x000f2e0000000a00 */
[----:B------:R-:W0:Y:S01]  /*0ba0*/  MUFU.RCP R41, R22 ;  /* 0x0000001600297308 */ /* 0x000e220000001000 */
[----:B-1----:R-:W-:Y:S01]  /*0bb0*/  FMUL R39, R42, R39 ;  /* 0x000000272a277220 */ /* 0x002fe20000400000 */
[----:B------:R-:W-:-:S06]  /*0bc0*/  FSEL R42, R28, 1, P5 ;  /* 0x3f8000001c2a7808 */ /* 0x000fcc0002800000 */
[----:B------:R-:W1:Y:S01]  /*0bd0*/  MUFU.RCP R43, R43 ;  /* 0x0000002b002b7308 */ /* 0x000e620000001000 */
[----:B------:R-:W-:Y:S01]  /*0be0*/  @!P4 FMUL R42, R42, 16777216 ;  /* 0x4b8000002a2ac820 */ /* 0x000fe20000400000 */
[C---:B0-----:R-:W-:Y:S01]  /*0bf0*/  FSETP.GT.AND P4, PT, R45.reuse, 8.50705917302346158658e+37, PT ;  /* 0x7e8000002d00780b */ /* 0x041fe20003f84000 */
[----:B------:R-:W-:Y:S01]  /*0c00*/  @!P6 FMUL R40, R40, 16777216 ;  /* 0x4b8000002828e820 */ /* 0x000fe20000400000 */
[----:B------:R-:W-:Y:S01]  /*0c10*/  FSETP.GEU.AND P5, PT, R45, 1.175494350822287508e-38, PT ;  /* 0x008000002d00780b */ /* 0x000fe20003fae000 */
[----:B------:R-:W-:Y:S02]  /*0c20*/  VIADD R26, R26, 0xffffdc00 ;  /* 0xffffdc001a1a7836 */ /* 0x000fe40000000000 */
[----:B------:R-:W-:Y:S02]  /*0c30*/  FMUL R40, R41, R40 ;  /* 0x0000002829287220 */ /* 0x000fe40000400000 */
[----:B----4-:R-:W-:-:S04]  /*0c40*/  IMAD.WIDE R20, R26, 0x4, R20 ;  /* 0x000000041a147825 */ /* 0x010fc800078e0214 */
[----:B-1----:R-:W-:Y:S01]  /*0c50*/  FMUL R41, R43, R42 ;  /* 0x0000002a2b297220 */ /* 0x002fe20000400000 */
[C---:B------:R-:W-:Y:S02]  /*0c60*/  IMAD R42, R27.reuse, -0x9000, R0 ;  /* 0xffff70001b2a7824 */ /* 0x040fe400078e0200 */
[C---:B------:R-:W-:Y:S02]  /*0c70*/  IMAD R43, R27.reuse, -0x1200, R26 ;  /* 0xffffee001b2b7824 */ /* 0x040fe400078e021a */
[----:B------:R-:W-:Y:S02]  /*0c80*/  IMAD R29, R27, 0x3600, R42 ;  /* 0x000036001b1d7824 */ /* 0x000fe400078e022a */
[----:B------:R-:W-:Y:S01]  /*0c90*/  @P4 FMUL R45, R45, 0.25 ;  /* 0x3e8000002d2d4820 */ /* 0x000fe20000400000 */
[----:B------:R-:W0:Y:S03]  /*0ca0*/  LDC.64 R26, c[0x0][0x210] ;  /* 0x00008400ff1a7b82 */ /* 0x000e260000000a00 */
[----:B------:R-:W-:-:S04]  /*0cb0*/  @!P5 FMUL R45, R45, 16777216 ;  /* 0x4b8000002d2dd820 */ /* 0x000fc80000400000 */
[----:B------:R-:W1:Y:S01]  /*0cc0*/  MUFU.RCP R42, R45 ;  /* 0x0000002d002a7308 */ /* 0x000e620000001000 */
[----:B------:R-:W-:-:S05]  /*0cd0*/  FSEL R28, R28, 1, P4 ;  /* 0x3f8000001c1c7808 */ /* 0x000fca0002000000 */
[----:B------:R-:W-:-:S04]  /*0ce0*/  @!P5 FMUL R28, R28, 16777216 ;  /* 0x4b8000001c1cd820 */ /* 0x000fc80000400000 */
[----:B-1----:R-:W-:Y:S01]  /*0cf0*/  FMUL R42, R42, R28 ;  /* 0x0000001c2a2a7220 */ /* 0x002fe20000400000 */
[----:B0-----:R-:W-:Y:S02]  /*0d00*/  IMAD.WIDE R26, R29, 0x4, R26 ;  /* 0x000000041d1a7825 */ /* 0x001fe400078e021a */
[----:B------:R-:W0:Y:S01]  /*0d10*/  LDC.64 R28, c[0x0][0x288] ;  /* 0x0000a200ff1c7b82 */ /* 0x000e220000000a00 */
[----:B------:R-:W-:Y:S02]  /*0d20*/  CS2R R22, SRZ ;  /* 0x0000000000167805 */ /* 0x000fe4000001ff00 */
[----:B------:R-:W-:Y:S02]  /*0d30*/  SEL R44, R44, RZ, !P1 ;  /* 0x000000ff2c2c7207 */ /* 0x000fe40004800000 */
[----:B------:R-:W-:Y:S02]  /*0d40*/  SEL R25, R25, RZ, !P1 ;  /* 0x000000ff19197207 */ /* 0x000fe40004800000 */
[----:B------:R1:W4:Y:S01]  /*0d50*/  @!P3 LDG.E.64 R22, desc[UR4][R20.64] ;  /* 0x000000041416b981 */ /* 0x000322000c1e1b00 */
[----:B------:R-:W-:-:S02]  /*0d60*/  VIADD R43, R43, 0xffffdc00 ;  /* 0xffffdc002b2b7836 */ /* 0x000fc40000000000 */
[----:B------:R-:W-:Y:S01]  /*0d70*/  FADD R25, R25, -R44 ;  /* 0x8000002c19197221 */ /* 0x000fe20000000000 */
[----:B-1----:R-:W-:-:S06]  /*0d80*/  CS2R R20, SRZ ;  /* 0x0000000000147805 */ /* 0x002fcc000001ff00 */
[----:B------:R3:W4:Y:S01]  /*0d90*/  @!P0 LDG.E.64 R20, desc[UR4][R26.64] ;  /* 0x000000041a148981 */ /* 0x000722000c1e1b00 */
[----:B0-----:R-:W-:Y:S01]  /*0da0*/  IMAD.WIDE R44, R43, 0x4, R28 ;  /* 0x000000042b2c7825 */ /* 0x001fe200078e021c */
[----:B------:R-:W-:-:S06]  /*0db0*/  CS2R R28, SRZ ;  /* 0x00000000001c7805 */ /* 0x000fcc000001ff00 */
[----:B------:R-:W4:Y:S01]  /*0dc0*/  @P2 LDG.E.64 R28, desc[UR4][R44.64] ;  /* 0x000000042c1c2981 */ /* 0x000f22000c1e1b00 */
[----:B------:R-:W-:Y:S02]  /*0dd0*/  SEL R24, R24, RZ, !P1 ;  /* 0x000000ff18187207 */ /* 0x000fe40004800000 */
[----:B---3--:R-:W-:Y:S02]  /*0de0*/  SEL R27, R8, RZ, !P1 ;  /* 0x000000ff081b7207 */ /* 0x008fe40004800000 */
[----:B------:R-:W-:-:S03]  /*0df0*/  SEL R14, R14, RZ, !P3 ;  /* 0x000000ff0e0e7207 */ /* 0x000fc60005800000 */
[----:B------:R-:W-:Y:S01]  /*0e00*/  FADD R8, R24, -R27 ;  /* 0x8000001b18087221 */ /* 0x000fe20000000000 */
[----:B------:R-:W-:Y:S02]  /*0e10*/  SEL R27, R13, RZ, !P3 ;  /* 0x000000ff0d1b7207 */ /* 0x000fe40005800000 */
[----:B------:R-:W-:Y:S01]  /*0e20*/  SEL R12, R12, RZ, !P1 ;  /* 0x000000ff0c0c7207 */ /* 0x000fe20004800000 */
[----:B------:R-:W-:Y:S01]  /*0e30*/  FMUL R37, R37, R8 ;  /* 0x0000000825257220 */ /* 0x000fe20000400000 */
[----:B------:R-:W-:Y:S01]  /*0e40*/  FMUL R8, R38, R25 ;  /* 0x0000001926087220 */ /* 0x000fe20000400000 */
[----:B------:R-:W-:Y:S02]  /*0e50*/  SEL R11, R11, RZ, !P1 ;  /* 0x000000ff0b0b7207 */ /* 0x000fe40004800000 */
[----:B------:R-:W-:Y:S02]  /*0e60*/  SEL R17, R17, RZ, !P3 ;  /* 0x000000ff11117207 */ /* 0x000fe40005800000 */
[----:B------:R-:W-:-:S02]  /*0e70*/  SEL R30, R30, RZ, P2 ;  /* 0x000000ff1e1e7207 */ /* 0x000fc40001000000 */
[----:B------:R-:W-:Y:S02]  /*0e80*/  SEL R18, R18, RZ, !P3 ;  /* 0x000000ff12127207 */ /* 0x000fe40005800000 */
[----:B------:R-:W-:Y:S02]  /*0e90*/  SEL R4, R4, RZ, !P0 ;  /* 0x000000ff04047207 */ /* 0x000fe40004000000 */
[----:B------:R-:W-:Y:S02]  /*0ea0*/  SEL R5, R5, RZ, !P0 ;  /* 0x000000ff05057207 */ /* 0x000fe40004000000 */
[----:B--2---:R-:W-:Y:S02]  /*0eb0*/  SEL R31, R31, RZ, P2 ;  /* 0x000000ff1f1f7207 */ /* 0x004fe40001000000 */
[----:B-----5:R-:W-:Y:S02]  /*0ec0*/  SEL R19, R19, RZ, P2 ;  /* 0x000000ff13137207 */ /* 0x020fe40001000000 */
[----:B------:R-:W-:-:S02]  /*0ed0*/  SEL R34, R34, RZ, P2 ;  /* 0x000000ff22227207 */ /* 0x000fc40001000000 */
[----:B----4-:R-:W-:Y:S02]  /*0ee0*/  SEL R23, R23, RZ, !P3 ;  /* 0x000000ff17177207 */ /* 0x010fe40005800000 */
[----:B------:R-:W-:-:S03]  /*0ef0*/  SEL R22, R22, RZ, !P3 ;  /* 0x000000ff16167207 */ /* 0x000fc60005800000 */
[----:B------:R-:W-:Y:S02]  /*0f00*/  FADD R13, R23, -R14 ;  /* 0x8000000e170d7221 */ /* 0x000fe40000000000 */
[----:B------:R-:W-:Y:S01]  /*0f10*/  FADD R14, R22, -R27 ;  /* 0x8000001b160e7221 */ /* 0x000fe20000000000 */
[----:B------:R-:W-:Y:S02]  /*0f20*/  SEL R22, R9, RZ, !P1 ;  /* 0x000000ff09167207 */ /* 0x000fe40004800000 */
[----:B------:R-:W-:Y:S01]  /*0f30*/  SEL R9, R10, RZ, !P1 ;  /* 0x000000ff0a097207 */ /* 0x000fe20004800000 */
[----:B------:R-:W-:Y:S01]  /*0f40*/  FMUL R10, R40, R13 ;  /* 0x0000000d280a7220 */ /* 0x000fe20000400000 */
[----:B------:R-:W-:-:S03]  /*0f50*/  SEL R13, R2, RZ, !P0 ;  /* 0x000000ff020d7207 */ /* 0x000fc60004000000 */
[----:B------:R-:W-:Y:S01]  /*0f60*/  FFMA R8, R9, R8, R12 ;  /* 0x0000000809087223 */ /* 0x000fe2000000000c */
[----:B------:R-:W-:Y:S01]  /*0f70*/  FFMA R9, R22, R37, R11 ;  /* 0x0000002516097223 */ /* 0x000fe2000000000b */
[----:B------:R-:W-:Y:S01]  /*0f80*/  SEL R12, R15, RZ, !P3 ;  /* 0x000000ff0f0c7207 */ /* 0x000fe20005800000 */
[----:B------:R-:W-:Y:S01]  /*0f90*/  FMUL R11, R39, R14 ;  /* 0x0000000e270b7220 */ /* 0x000fe20000400000 */
[----:B------:R-:W-:Y:S02]  /*0fa0*/  SEL R20, R20, RZ, !P0 ;  /* 0x000000ff14147207 */ /* 0x000fe40004000000 */
[----:B------:R-:W-:Y:S02]  /*0fb0*/  SEL R21, R21, RZ, !P0 ;  /* 0x000000ff15157207 */ /* 0x000fe40004000000 */
[----:B------:R-:W-:Y:S02]  /*0fc0*/  SEL R28, R28, RZ, P2 ;  /* 0x000000ff1c1c7207 */ /* 0x000fe40001000000 */
[----:B------:R-:W-:-:S02]  /*0fd0*/  SEL R29, R29, RZ, P2 ;  /* 0x000000ff1d1d7207 */ /* 0x000fc40001000000 */
[----:B------:R-:W-:Y:S01]  /*0fe0*/  SEL R14, R3, RZ, !P0 ;  /* 0x000000ff030e7207 */ /* 0x000fe20004000000 */
[----:B------:R-:W-:Y:S01]  /*0ff0*/  FFMA R11, R12, R11, R17 ;  /* 0x0000000b0c0b7223 */ /* 0x000fe20000000011 */
[----:B------:R-:W-:Y:S01]  /*1000*/  FADD R12, R28, -R19 ;  /* 0x800000131c0c7221 */ /* 0x000fe20000000000 */
[----:B------:R-:W-:Y:S01]  /*1010*/  FADD R2, R20, -R13 ;  /* 0x8000000d14027221 */ /* 0x000fe20000000000 */
[----:B------:R-:W-:Y:S01]  /*1020*/  FADD R13, R29, -R30 ;  /* 0x8000001e1d0d7221 */ /* 0x000fe20000000000 */
[----:B------:R-:W-:Y:S01]  /*1030*/  FADD R3, R21, -R14 ;  /* 0x8000000e15037221 */ /* 0x000fe20000000000 */
[----:B------:R-:W-:Y:S01]  /*1040*/  SEL R14, R33, RZ, P2 ;  /* 0x000000ff210e7207 */ /* 0x000fe20001000000 */
[----:B------:R-:W-:Y:S01]  /*1050*/  FMUL R12, R41, R12 ;  /* 0x0000000c290c7220 */ /* 0x000fe20000400000 */
[----:B------:R-:W-:Y:S01]  /*1060*/  SEL R15, R32, RZ, P2 ;  /* 0x000000ff200f7207 */ /* 0x000fe20001000000 */
[----:B------:R-:W-:Y:S01]  /*1070*/  FMUL R13, R42, R13 ;  /* 0x0000000d2a0d7220 */ /* 0x000fe20000400000 */
[----:B------:R-:W-:Y:S01]  /*1080*/  SEL R23, R16, RZ, !P3 ;  /* 0x000000ff10177207 */ /* 0x000fe20005800000 */
[----:B------:R-:W-:Y:S01]  /*1090*/  FMUL R35, R35, R2 ;  /* 0x0000000223237220 */ /* 0x000fe20000400000 */
[----:B------:R-:W-:Y:S01]  /*10a0*/  FFMA R12, R31, R12, R14 ;  /* 0x0000000c1f0c7223 */ /* 0x000fe2000000000e */
[----:B------:R-:W-:Y:S01]  /*10b0*/  FMUL R36, R36, R3 ;  /* 0x0000000324247220 */ /* 0x000fe20000400000 */
[----:B------:R-:W-:Y:S01]  /*10c0*/  FFMA R13, R15, R13, R34 ;  /* 0x0000000d0f0d7223 */ /* 0x000fe20000000022 */
[----:B------:R-:W0:Y:S01]  /*10d0*/  LDC.64 R2, c[0x0][0x2b0] ;  /* 0x0000ac00ff027b82 */ /* 0x000e220000000a00 */
[----:B------:R-:W-:Y:S01]  /*10e0*/  FFMA R10, R23, R10, R18 ;  /* 0x0000000a170a7223 */ /* 0x000fe20000000012 */
[----:B------:R-:W-:-:S02]  /*10f0*/  FSETP.GEU.AND P6, PT, R12, RZ, PT ;  /* 0x000000ff0c00720b */ /* 0x000fc40003fce000 */
[----:B------:R-:W-:Y:S02]  /*1100*/  SEL R15, R6, RZ, !P0 ;  /* 0x000000ff060f7207 */ /* 0x000fe40004000000 */
[----:B------:R-:W-:Y:S02]  /*1110*/  FSETP.GEU.AND P5, PT, R13, RZ, PT ;  /* 0x000000ff0d00720b */ /* 0x000fe40003fae000 */
[----:B------:R-:W-:Y:S01]  /*1120*/  FSEL R12, R12, RZ, P6 ;  /* 0x000000ff0c0c7208 */ /* 0x000fe20003000000 */
[----:B------:R-:W-:Y:S01]  /*1130*/  FFMA R35, R4, R35, R15 ;  /* 0x0000002304237223 */ /* 0x000fe2000000000f */
[----:B------:R-:W-:Y:S02]  /*1140*/  FSETP.GEU.AND P4, PT, R11, RZ, PT ;  /* 0x000000ff0b00720b */ /* 0x000fe40003f8e000 */
[----:B------:R-:W-:Y:S02]  /*1150*/  FSETP.GEU.AND P6, PT, R10, RZ, PT ;  /* 0x000000ff0a00720b */ /* 0x000fe40003fce000 */
[----:B------:R-:W-:-:S02]  /*1160*/  FSEL R13, R13, RZ, P5 ;  /* 0x000000ff0d0d7208 */ /* 0x000fc40002800000 */
[----:B------:R-:W-:Y:S02]  /*1170*/  SEL R4, R7, RZ, !P0 ;  /* 0x000000ff07047207 */ /* 0x000fe40004000000 */
[----:B------:R-:W-:Y:S02]  /*1180*/  FSEL R14, R11, RZ, P4 ;  /* 0x000000ff0b0e7208 */ /* 0x000fe40002000000 */
[----:B------:R-:W-:Y:S01]  /*1190*/  FSEL R15, R10, RZ, P6 ;  /* 0x000000ff0a0f7208 */ /* 0x000fe20003000000 */
[----:B------:R-:W-:Y:S01]  /*11a0*/  FFMA R36, R5, R36, R4 ;  /* 0x0000002405247223 */ /* 0x000fe20000000004 */
[----:B------:R-:W-:Y:S02]  /*11b0*/  @P3 FSEL R14, R12, RZ, P2 ;  /* 0x000000ff0c0e3208 */ /* 0x000fe40001000000 */
[----:B------:R-:W-:Y:S02]  /*11c0*/  @P3 FSEL R15, R13, RZ, P2 ;  /* 0x000000ff0d0f3208 */ /* 0x000fe40001000000 */
[----:B------:R-:W-:-:S02]  /*11d0*/  FSETP.GEU.AND P2, PT, R9, RZ, PT ;  /* 0x000000ff0900720b */ /* 0x000fc40003f4e000 */
[C---:B------:R-:W-:Y:S02]  /*11e0*/  FSETP.GEU.AND P3, PT, R8.reuse, RZ, PT ;  /* 0x000000ff0800720b */ /* 0x040fe40003f6e000 */
[----:B------:R-:W-:Y:S02]  /*11f0*/  @!P1 FSEL R14, R9, RZ, P2 ;  /* 0x000000ff090e9208 */ /* 0x000fe40001000000 */
[----:B------:R-:W-:Y:S02]  /*1200*/  @!P1 FSEL R15, R8, RZ, P3 ;  /* 0x000000ff080f9208 */ /* 0x000fe40001800000 */
[C---:B------:R-:W-:Y:S02]  /*1210*/  FSETP.GEU.AND P1, PT, R35.reuse, RZ, PT ;  /* 0x000000ff2300720b */ /* 0x040fe40003f2e000 */
[----:B------:R-:W-:Y:S01]  /*1220*/  FSETP.GEU.AND P2, PT, R36, RZ, PT ;  /* 0x000000ff2400720b */ /* 0x000fe20003f4e000 */
[----:B0-----:R-:W-:Y:S01]  /*1230*/  IMAD.WIDE R2, R0, 0x4, R2 ;  /* 0x0000000400027825 */ /* 0x001fe200078e0202 */
[----:B------:R-:W-:-:S02]  /*1240*/  @!P0 FSEL R14, R35, RZ, P1 ;  /* 0x000000ff230e8208 */ /* 0x000fc40000800000 */
[----:B------:R-:W-:-:S05]  /*1250*/  @!P0 FSEL R15, R36, RZ, P2 ;  /* 0x000000ff240f8208 */ /* 0x000fca0001000000 */
[----:B------:R-:W-:Y:S01]  /*1260*/  STG.E.64 desc[UR4][R2.64], R14 ;  /* 0x0000000e02007986 */ /* 0x000fe2000c101b04 */
[----:B------:R-:W-:Y:S05]  /*1270*/  EXIT ;  /* 0x000000000000794d */ /* 0x000fea0003800000 */
.L_x_0:
[----:B------:R-:W-:-:S00]  /*1280*/  BRA `(.L_x_0) ;  /* 0xfffffffc00fc7947 */ /* 0x000fc0000383ffff */
[----:B------:R-:W-:-:S00]  /*1290*/  NOP ;  /* 0x0000000000007918 */ /* 0x000fc00000000000 */
        /* <DEDUP_REMOVED lines=14> */
.L_x_1:


//--------------------- .nv.global.init           --------------------------
	.section	.nv.global.init,"aw",@progbits
.nv.global.init:
	.type		_$_str,@object
	.size		_$_str,(_$_str_$_2 - _$_str)
_$_str:
        /*0000*/ 	.byte	0x5f, 0x5f, 0x43, 0x55, 0x44, 0x41, 0x5f, 0x46, 0x54, 0x5a, 0x00
	.type		_$_str_$_2,@object
	.size		_$_str_$_2,(.L_1 - _$_str_$_2)
_$_str_$_2:
        /*000b*/ 	.byte	0x5f, 0x5f, 0x43, 0x55, 0x44, 0x41, 0x5f, 0x50, 0x52, 0x45, 0x43, 0x5f, 0x53, 0x51, 0x52, 0x54
        /*001b*/ 	.byte	0x00
.L_1:


//--------------------- .nv.constant0.triton_poi_fused_cat_21 --------------------------
	.section	.nv.constant0.triton_poi_fused_cat_21,"a",@progbits
	.sectionflags	@""
	.align	4
.nv.constant0.triton_poi_fused_cat_21:
	.zero		700
